//
// Generated by NVIDIA NVVM Compiler
//
// Compiler Build ID: CL-36424714
// Cuda compilation tools, release 13.0, V13.0.88
// Based on NVVM 20.0.0
//

.version 9.0
.target sm_100
.address_size 64

	// .globl	_Z19matrixMultiplyTiledPKfS0_Pfiii
// _ZZ19matrixMultiplyTiledPKfS0_PfiiiE5tileA has been demoted
// _ZZ19matrixMultiplyTiledPKfS0_PfiiiE5tileB has been demoted

.visible .entry _Z19matrixMultiplyTiledPKfS0_Pfiii(
	.param .u64 .ptr .align 1 _Z19matrixMultiplyTiledPKfS0_Pfiii_param_0,
	.param .u64 .ptr .align 1 _Z19matrixMultiplyTiledPKfS0_Pfiii_param_1,
	.param .u64 .ptr .align 1 _Z19matrixMultiplyTiledPKfS0_Pfiii_param_2,
	.param .u32 _Z19matrixMultiplyTiledPKfS0_Pfiii_param_3,
	.param .u32 _Z19matrixMultiplyTiledPKfS0_Pfiii_param_4,
	.param .u32 _Z19matrixMultiplyTiledPKfS0_Pfiii_param_5
)
{
	.reg .pred 	%p<12>;
	.reg .b32 	%r<43>;
	.reg .b32 	%f<63>;
	.reg .b64 	%rd<13>;
	// demoted variable
	.shared .align 4 .b8 _ZZ19matrixMultiplyTiledPKfS0_PfiiiE5tileA[1024];
	// demoted variable
	.shared .align 4 .b8 _ZZ19matrixMultiplyTiledPKfS0_PfiiiE5tileB[1024];
	ld.param.u64 	%rd3, [_Z19matrixMultiplyTiledPKfS0_Pfiii_param_0];
	ld.param.u64 	%rd4, [_Z19matrixMultiplyTiledPKfS0_Pfiii_param_1];
	ld.param.u64 	%rd5, [_Z19matrixMultiplyTiledPKfS0_Pfiii_param_2];
	ld.param.u32 	%r24, [_Z19matrixMultiplyTiledPKfS0_Pfiii_param_3];
	ld.param.u32 	%r25, [_Z19matrixMultiplyTiledPKfS0_Pfiii_param_4];
	ld.param.u32 	%r26, [_Z19matrixMultiplyTiledPKfS0_Pfiii_param_5];
	mov.u32 	%r27, %ctaid.y;
	shl.b32 	%r28, %r27, 4;
	mov.u32 	%r40, %tid.y;
	add.s32 	%r2, %r28, %r40;
	mov.u32 	%r29, %ctaid.x;
	shl.b32 	%r3, %r29, 4;
	mov.u32 	%r38, %tid.x;
	add.s32 	%r5, %r3, %r38;
	setp.lt.s32 	%p1, %r25, 1;
	mov.f32 	%f62, 0f00000000;
	@%p1 bra 	$L__BB0_7;
	add.s32 	%r30, %r25, 15;
	shr.u32 	%r31, %r30, 4;
	shl.b32 	%r32, %r40, 6;
	mov.u32 	%r33, _ZZ19matrixMultiplyTiledPKfS0_PfiiiE5tileA;
	add.s32 	%r6, %r33, %r32;
	shl.b32 	%r34, %r38, 2;
	add.s32 	%r7, %r6, %r34;
	mov.u32 	%r35, _ZZ19matrixMultiplyTiledPKfS0_PfiiiE5tileB;
	add.s32 	%r9, %r35, %r34;
	add.s32 	%r8, %r9, %r32;
	neg.s32 	%r42, %r31;
	mad.lo.s32 	%r36, %r40, %r26, %r38;
	add.s32 	%r41, %r36, %r3;
	shl.b32 	%r12, %r26, 4;
	mad.lo.s32 	%r39, %r25, %r2, %r38;
	cvta.to.global.u64 	%rd1, %rd3;
	cvta.to.global.u64 	%rd2, %rd4;
	mov.f32 	%f62, 0f00000000;
$L__BB0_2:
	setp.ge.s32 	%p2, %r2, %r24;
	setp.ge.u32 	%p3, %r38, %r25;
	mov.f32 	%f60, 0f00000000;
	or.pred  	%p4, %p2, %p3;
	@%p4 bra 	$L__BB0_4;
	mul.wide.u32 	%rd6, %r39, 4;
	add.s64 	%rd7, %rd1, %rd6;
	ld.global.f32 	%f60, [%rd7];
$L__BB0_4:
	setp.ge.s32 	%p5, %r5, %r26;
	st.shared.f32 	[%r7], %f60;
	setp.ge.u32 	%p6, %r40, %r25;
	mov.f32 	%f61, 0f00000000;
	or.pred  	%p7, %p5, %p6;
	@%p7 bra 	$L__BB0_6;
	mul.wide.u32 	%rd8, %r41, 4;
	add.s64 	%rd9, %rd2, %rd8;
	ld.global.f32 	%f61, [%rd9];
$L__BB0_6:
	st.shared.f32 	[%r8], %f61;
	bar.sync 	0;
	ld.shared.f32 	%f12, [%r6];
	ld.shared.f32 	%f13, [%r9];
	fma.rn.f32 	%f14, %f12, %f13, %f62;
	ld.shared.f32 	%f15, [%r6+4];
	ld.shared.f32 	%f16, [%r9+64];
	fma.rn.f32 	%f17, %f15, %f16, %f14;
	ld.shared.f32 	%f18, [%r6+8];
	ld.shared.f32 	%f19, [%r9+128];
	fma.rn.f32 	%f20, %f18, %f19, %f17;
	ld.shared.f32 	%f21, [%r6+12];
	ld.shared.f32 	%f22, [%r9+192];
	fma.rn.f32 	%f23, %f21, %f22, %f20;
	ld.shared.f32 	%f24, [%r6+16];
	ld.shared.f32 	%f25, [%r9+256];
	fma.rn.f32 	%f26, %f24, %f25, %f23;
	ld.shared.f32 	%f27, [%r6+20];
	ld.shared.f32 	%f28, [%r9+320];
	fma.rn.f32 	%f29, %f27, %f28, %f26;
	ld.shared.f32 	%f30, [%r6+24];
	ld.shared.f32 	%f31, [%r9+384];
	fma.rn.f32 	%f32, %f30, %f31, %f29;
	ld.shared.f32 	%f33, [%r6+28];
	ld.shared.f32 	%f34, [%r9+448];
	fma.rn.f32 	%f35, %f33, %f34, %f32;
	ld.shared.f32 	%f36, [%r6+32];
	ld.shared.f32 	%f37, [%r9+512];
	fma.rn.f32 	%f38, %f36, %f37, %f35;
	ld.shared.f32 	%f39, [%r6+36];
	ld.shared.f32 	%f40, [%r9+576];
	fma.rn.f32 	%f41, %f39, %f40, %f38;
	ld.shared.f32 	%f42, [%r6+40];
	ld.shared.f32 	%f43, [%r9+640];
	fma.rn.f32 	%f44, %f42, %f43, %f41;
	ld.shared.f32 	%f45, [%r6+44];
	ld.shared.f32 	%f46, [%r9+704];
	fma.rn.f32 	%f47, %f45, %f46, %f44;
	ld.shared.f32 	%f48, [%r6+48];
	ld.shared.f32 	%f49, [%r9+768];
	fma.rn.f32 	%f50, %f48, %f49, %f47;
	ld.shared.f32 	%f51, [%r6+52];
	ld.shared.f32 	%f52, [%r9+832];
	fma.rn.f32 	%f53, %f51, %f52, %f50;
	ld.shared.f32 	%f54, [%r6+56];
	ld.shared.f32 	%f55, [%r9+896];
	fma.rn.f32 	%f56, %f54, %f55, %f53;
	ld.shared.f32 	%f57, [%r6+60];
	ld.shared.f32 	%f58, [%r9+960];
	fma.rn.f32 	%f62, %f57, %f58, %f56;
	bar.sync 	0;
	add.s32 	%r42, %r42, 1;
	setp.ne.s32 	%p8, %r42, 0;
	add.s32 	%r41, %r41, %r12;
	add.s32 	%r40, %r40, 16;
	add.s32 	%r39, %r39, 16;
	add.s32 	%r38, %r38, 16;
	@%p8 bra 	$L__BB0_2;
$L__BB0_7:
	setp.ge.s32 	%p9, %r2, %r24;
	setp.ge.s32 	%p10, %r5, %r26;
	or.pred  	%p11, %p9, %p10;
	@%p11 bra 	$L__BB0_9;
	mad.lo.s32 	%r37, %r26, %r2, %r5;
	cvta.to.global.u64 	%rd10, %rd5;
	mul.wide.s32 	%rd11, %r37, 4;
	add.s64 	%rd12, %rd10, %rd11;
	st.global.f32 	[%rd12], %f62;
$L__BB0_9:
	ret;

}


// ===== COMPILED SASS (sm_100) =====

	.target	sm_100

	.elftype	@"ET_EXEC"


//--------------------- .note.nv.tkinfo           --------------------------
	.section	.note.nv.tkinfo,"",@"SHT_NOTE"
	.sectionflags	@"SHF_NOTE_NV_TKINFO"
	.tkinfo
        /*0018*/ 	.word	0x00000002
        /*0030*/ 	.string	""
        /*0030*/ 	.string	"ptxas"
        /*0030*/ 	.string	"Cuda compilation tools, release 13.0, V13.0.88"
        /*0030*/ 	.string	"Build cuda_13.0.r13.0/compiler.36424714_0"
        /*0030*/ 	.string	"-arch sm_100 -m 64 "



//--------------------- .note.nv.cuinfo           --------------------------
	.section	.note.nv.cuinfo,"",@"SHT_NOTE"
	.sectionflags	@"SHF_NOTE_NV_CUINFO"
        /*0018*/ 	.short	0x0002
        /*001a*/ 	.short	0x0064
        /*001c*/ 	.short	0x0082
	.zero		2


//--------------------- .nv.info                  --------------------------
	.section	.nv.info,"",@"SHT_CUDA_INFO"
	.align	4


	//----- nvinfo : EIATTR_REGCOUNT
	.align		4
        /*0000*/ 	.byte	0x04, 0x2f
        /*0002*/ 	.short	(.L_1 - .L_0)
	.align		4
.L_0:
        /*0004*/ 	.word	index@(_Z19matrixMultiplyTiledPKfS0_Pfiii)
        /*0008*/ 	.word	0x00000020


	//----- nvinfo : EIATTR_FRAME_SIZE
	.align		4
.L_1:
        /*000c*/ 	.byte	0x04, 0x11
        /*000e*/ 	.short	(.L_3 - .L_2)
	.align		4
.L_2:
        /*0010*/ 	.word	index@(_Z19matrixMultiplyTiledPKfS0_Pfiii)
        /*0014*/ 	.word	0x00000000


	//----- nvinfo : EIATTR_MIN_STACK_SIZE
	.align		4
.L_3:
        /*0018*/ 	.byte	0x04, 0x12
        /*001a*/ 	.short	(.L_5 - .L_4)
	.align		4
.L_4:
        /*001c*/ 	.word	index@(_Z19matrixMultiplyTiledPKfS0_Pfiii)
        /*0020*/ 	.word	0x00000000
.L_5:


//--------------------- .nv.compat                --------------------------
	.section	.nv.compat,"",@"SHT_CUDA_COMPAT_INFO"
	.align	4
        /*0000*/ 	.byte	0x02, 0x09, 0x00, 0x00, 0x02, 0x02, 0x01, 0x00, 0x02, 0x05, 0x05, 0x00, 0x03, 0x07, 0x01, 0x01
        /*0010*/ 	.byte	0x02, 0x03, 0x00, 0x00, 0x02, 0x06, 0x01, 0x00, 0x04, 0x0b, 0x08, 0x00, 0x09, 0x00, 0x00, 0x00
        /*0020*/ 	.byte	0x00, 0x00, 0x00, 0x00


//--------------------- .nv.info._Z19matrixMultiplyTiledPKfS0_Pfiii --------------------------
	.section	.nv.info._Z19matrixMultiplyTiledPKfS0_Pfiii,"",@"SHT_CUDA_INFO"
	.sectionflags	@""
	.align	4


	//----- nvinfo : EIATTR_CUDA_API_VERSION
	.align		4
        /*0000*/ 	.byte	0x04, 0x37
        /*0002*/ 	.short	(.L_7 - .L_6)
.L_6:
        /*0004*/ 	.word	0x00000082


	//----- nvinfo : EIATTR_KPARAM_INFO
	.align		4
.L_7:
        /*0008*/ 	.byte	0x04, 0x17
        /*000a*/ 	.short	(.L_9 - .L_8)
.L_8:
        /*000c*/ 	.word	0x00000000
        /*0010*/ 	.short	0x0005
        /*0012*/ 	.short	0x0020
        /*0014*/ 	.byte	0x00, 0xf0, 0x11, 0x00


	//----- nvinfo : EIATTR_KPARAM_INFO
	.align		4
.L_9:
        /*0018*/ 	.byte	0x04, 0x17
        /*001a*/ 	.short	(.L_11 - .L_10)
.L_10:
        /*001c*/ 	.word	0x00000000
        /*0020*/ 	.short	0x0004
        /*0022*/ 	.short	0x001c
        /*0024*/ 	.byte	0x00, 0xf0, 0x11, 0x00


	//----- nvinfo : EIATTR_KPARAM_INFO
	.align		4
.L_11:
        /*0028*/ 	.byte	0x04, 0x17
        /*002a*/ 	.short	(.L_13 - .L_12)
.L_12:
        /*002c*/ 	.word	0x00000000
        /*0030*/ 	.short	0x0003
        /*0032*/ 	.short	0x0018
        /*0034*/ 	.byte	0x00, 0xf0, 0x11, 0x00


	//----- nvinfo : EIATTR_KPARAM_INFO
	.align		4
.L_13:
        /*0038*/ 	.byte	0x04, 0x17
        /*003a*/ 	.short	(.L_15 - .L_14)
.L_14:
        /*003c*/ 	.word	0x00000000
        /*0040*/ 	.short	0x0002
        /*0042*/ 	.short	0x0010
        /*0044*/ 	.byte	0x00, 0xf5, 0x21, 0x00


	//----- nvinfo : EIATTR_KPARAM_INFO
	.align		4
.L_15:
        /*0048*/ 	.byte	0x04, 0x17
        /*004a*/ 	.short	(.L_17 - .L_16)
.L_16:
        /*004c*/ 	.word	0x00000000
        /*0050*/ 	.short	0x0001
        /*0052*/ 	.short	0x0008
        /*0054*/ 	.byte	0x00, 0xf5, 0x21, 0x00


	//----- nvinfo : EIATTR_KPARAM_INFO
	.align		4
.L_17:
        /*0058*/ 	.byte	0x04, 0x17
        /*005a*/ 	.short	(.L_19 - .L_18)
.L_18:
        /*005c*/ 	.word	0x00000000
        /*0060*/ 	.short	0x0000
        /*0062*/ 	.short	0x0000
        /*0064*/ 	.byte	0x00, 0xf5, 0x21, 0x00


	//----- nvinfo : EIATTR_SPARSE_MMA_MASK
	.align		4
.L_19:
        /*0068*/ 	.byte	0x03, 0x50
        /*006a*/ 	.short	0x0000


	//----- nvinfo : EIATTR_MAXREG_COUNT
	.align		4
        /*006c*/ 	.byte	0x03, 0x1b
        /*006e*/ 	.short	0x00ff


	//----- nvinfo : EIATTR_NUM_BARRIERS
	.align		4
        /*0070*/ 	.byte	0x02, 0x4c
        /*0072*/ 	.byte	0x01
	.zero		1


	//----- nvinfo : EIATTR_MERCURY_ISA_VERSION
	.align		4
        /*0074*/ 	.byte	0x03, 0x5f
        /*0076*/ 	.short	0x0101


	//----- nvinfo : EIATTR_VRC_CTA_INIT_COUNT
	.align		4
        /*0078*/ 	.byte	0x02, 0x4a
	.zero		1
	.zero		1


	//----- nvinfo : EIATTR_EXIT_INSTR_OFFSETS
	.align		4
        /*007c*/ 	.byte	0x04, 0x1c
        /*007e*/ 	.short	(.L_21 - .L_20)


	//   ....[0]....
.L_20:
        /*0080*/ 	.word	0x000005e0


	//   ....[1]....
        /*0084*/ 	.word	0x00000630


	//----- nvinfo : EIATTR_CBANK_PARAM_SIZE
	.align		4
.L_21:
        /*0088*/ 	.byte	0x03, 0x19
        /*008a*/ 	.short	0x0024


	//----- nvinfo : EIATTR_PARAM_CBANK
	.align		4
        /*008c*/ 	.byte	0x04, 0x0a
        /*008e*/ 	.short	(.L_23 - .L_22)
	.align		4
.L_22:
        /*0090*/ 	.word	index@(.nv.constant0._Z19matrixMultiplyTiledPKfS0_Pfiii)
        /*0094*/ 	.short	0x0380
        /*0096*/ 	.short	0x0024


	//----- nvinfo : EIATTR_SW_WAR
	.align		4
.L_23:
        /*0098*/ 	.byte	0x04, 0x36
        /*009a*/ 	.short	(.L_25 - .L_24)
.L_24:
        /*009c*/ 	.word	0x00000008
.L_25:


//--------------------- .nv.callgraph             --------------------------
	.section	.nv.callgraph,"",@"SHT_CUDA_CALLGRAPH"
	.align	4
	.sectionentsize	8
	.align		4
        /*0000*/ 	.word	0x00000000
	.align		4
        /*0004*/ 	.word	0xffffffff
	.align		4
        /*0008*/ 	.word	0x00000000
	.align		4
        /*000c*/ 	.word	0xfffffffe
	.align		4
        /*0010*/ 	.word	0x00000000
	.align		4
        /*0014*/ 	.word	0xfffffffd
	.align		4
        /*0018*/ 	.word	0x00000000
	.align		4
        /*001c*/ 	.word	0xfffffffc


//--------------------- .text._Z19matrixMultiplyTiledPKfS0_Pfiii --------------------------
	.section	.text._Z19matrixMultiplyTiledPKfS0_Pfiii,"ax",@progbits
	.align	128
        .global         _Z19matrixMultiplyTiledPKfS0_Pfiii
        .type           _Z19matrixMultiplyTiledPKfS0_Pfiii,@function
        .size           _Z19matrixMultiplyTiledPKfS0_Pfiii,(.L_x_3 - _Z19matrixMultiplyTiledPKfS0_Pfiii)
        .other          _Z19matrixMultiplyTiledPKfS0_Pfiii,@"STO_CUDA_ENTRY STV_DEFAULT"
_Z19matrixMultiplyTiledPKfS0_Pfiii:
.text._Z19matrixMultiplyTiledPKfS0_Pfiii:
[----:B------:R-:W-:Y:S01]  /*0000*/  LDC R1, c[0x0][0x37c] ;  /* 0x0000df00ff017b82 */ /* 0x000fe20000000800 */
[----:B------:R-:W0:Y:S01]  /*0010*/  S2R R2, SR_CTAID.Y ;  /* 0x0000000000027919 */ /* 0x000e220000002600 */
[----:B------:R-:W1:Y:S01]  /*0020*/  LDCU UR10, c[0x0][0x39c] ;  /* 0x00007380ff0a77ac */ /* 0x000e620008000800 */
[----:B------:R-:W-:Y:S01]  /*0030*/  HFMA2 R21, -RZ, RZ, 0, 0 ;  /* 0x00000000ff157431 */ /* 0x000fe200000001ff */
[----:B------:R-:W0:Y:S01]  /*0040*/  S2R R0, SR_TID.Y ;  /* 0x0000000000007919 */ /* 0x000e220000002200 */
[----:B------:R-:W2:Y:S01]  /*0050*/  LDCU UR14, c[0x0][0x3a0] ;  /* 0x00007400ff0e77ac */ /* 0x000ea20008000800 */
[----:B------:R-:W3:Y:S01]  /*0060*/  S2R R4, SR_CTAID.X ;  /* 0x0000000000047919 */ /* 0x000ee20000002500 */
[----:B------:R-:W4:Y:S01]  /*0070*/  LDCU.64 UR8, c[0x0][0x358] ;  /* 0x00006b00ff0877ac */ /* 0x000f220008000a00 */
[----:B------:R-:W3:Y:S01]  /*0080*/  S2R R13, SR_TID.X ;  /* 0x00000000000d7919 */ /* 0x000ee20000002100 */
[----:B-1----:R-:W-:Y:S01]  /*0090*/  UISETP.GE.AND UP0, UPT, UR10, 0x1, UPT ;  /* 0x000000010a00788c */ /* 0x002fe2000bf06270 */
[----:B0-----:R-:W-:-:S02]  /*00a0*/  LEA R2, R2, R0, 0x4 ;  /* 0x0000000002027211 */ /* 0x001fc400078e20ff */
[----:B---3--:R-:W-:-:S06]  /*00b0*/  LEA R3, R4, R13, 0x4 ;  /* 0x0000000d04037211 */ /* 0x008fcc00078e20ff */
[----:B--2-4-:R-:W-:Y:S05]  /*00c0*/  BRA.U !UP0, `(.L_x_0) ;  /* 0x0000000508387547 */ /* 0x014fea000b800000 */
[----:B------:R-:W0:Y:S01]  /*00d0*/  S2UR UR7, SR_CgaCtaId ;  /* 0x00000000000779c3 */ /* 0x000e220000008800 */
[----:B------:R-:W1:Y:S01]  /*00e0*/  LDCU UR11, c[0x0][0x3a0] ;  /* 0x00007400ff0b77ac */ /* 0x000e620008000800 */
[----:B------:R-:W-:Y:S01]  /*00f0*/  MOV R21, RZ ;  /* 0x000000ff00157202 */ /* 0x000fe20000000f00 */
[----:B------:R-:W-:Y:S01]  /*0100*/  IMAD R12, R2, UR10, R13 ;  /* 0x0000000a020c7c24 */ /* 0x000fe2000f8e020d */
[----:B------:R-:W-:Y:S01]  /*0110*/  UMOV UR5, 0x400 ;  /* 0x0000040000057882 */ /* 0x000fe20000000000 */
[----:B------:R-:W-:-:S03]  /*0120*/  UIADD3 UR4, UPT, UPT, UR10, 0xf, URZ ;  /* 0x0000000f0a047890 */ /* 0x000fc6000fffe0ff */
[----:B------:R-:W2:Y:S01]  /*0130*/  LDC R14, c[0x0][0x3a0] ;  /* 0x0000e800ff0e7b82 */ /* 0x000ea20000000800 */
[----:B------:R-:W-:Y:S02]  /*0140*/  UIADD3 UR6, UPT, UPT, UR5, 0x400, URZ ;  /* 0x0000040005067890 */ /* 0x000fe4000fffe0ff */
[----:B------:R-:W-:Y:S01]  /*0150*/  USHF.R.U32.HI UR4, URZ, 0x4, UR4 ;  /* 0x00000004ff047899 */ /* 0x000fe20008011604 */
[----:B------:R-:W3:Y:S03]  /*0160*/  LDCU.64 UR12, c[0x0][0x398] ;  /* 0x00007300ff0c77ac */ /* 0x000ee60008000a00 */
[----:B------:R-:W-:Y:S01]  /*0170*/  UIADD3 UR4, UPT, UPT, -UR4, URZ, URZ ;  /* 0x000000ff04047290 */ /* 0x000fe2000fffe1ff */
[----:B-1----:R-:W-:Y:S01]  /*0180*/  IMAD R19, R0, UR11, R13 ;  /* 0x0000000b00137c24 */ /* 0x002fe2000f8e020d */
[----:B0-----:R-:W-:-:S04]  /*0190*/  ULEA UR5, UR7, UR5, 0x18 ;  /* 0x0000000507057291 */ /* 0x001fc8000f8ec0ff */
[----:B------:R-:W-:Y:S01]  /*01a0*/  LEA R19, R4, R19, 0x4 ;  /* 0x0000001304137211 */ /* 0x000fe200078e20ff */
[----:B------:R-:W-:Y:S01]  /*01b0*/  ULEA UR6, UR7, UR6, 0x18 ;  /* 0x0000000607067291 */ /* 0x000fe2000f8ec0ff */
[----:B------:R-:W-:-:S05]  /*01c0*/  LEA R16, R0, UR5, 0x6 ;  /* 0x0000000500107c11 */ /* 0x000fca000f8e30ff */
[C---:B------:R-:W-:Y:S02]  /*01d0*/  LEA R17, R13.reuse, UR6, 0x2 ;  /* 0x000000060d117c11 */ /* 0x040fe4000f8e10ff */
[----:B------:R-:W-:Y:S02]  /*01e0*/  LEA R18, R13, R16, 0x2 ;  /* 0x000000100d127211 */ /* 0x000fe400078e10ff */
[----:B---3--:R-:W-:-:S07]  /*01f0*/  LEA R15, R0, R17, 0x6 ;  /* 0x00000011000f7211 */ /* 0x008fce00078e30ff */
.L_x_1:
[----:B------:R-:W-:Y:S01]  /*0200*/  ISETP.GE.U32.AND P1, PT, R13, UR13, PT ;  /* 0x0000000d0d007c0c */ /* 0x000fe2000bf26070 */
[----:B------:R-:W-:Y:S01]  /*0210*/  HFMA2 R22, -RZ, RZ, 0, 0 ;  /* 0x00000000ff167431 */ /* 0x000fe200000001ff */
[----:B------:R-:W-:Y:S02]  /*0220*/  ISETP.GE.U32.AND P0, PT, R0, UR13, PT ;  /* 0x0000000d00007c0c */ /* 0x000fe4000bf06070 */
[----:B------:R-:W-:Y:S02]  /*0230*/  ISETP.GE.OR P1, PT, R2, UR12, P1 ;  /* 0x0000000c02007c0c */ /* 0x000fe40008f26670 */
[----:B--2---:R-:W-:Y:S02]  /*0240*/  ISETP.GE.OR P0, PT, R3, R14, P0 ;  /* 0x0000000e0300720c */ /* 0x004fe40000706670 */
[----:B------:R-:W-:-:S09]  /*0250*/  MOV R29, RZ ;  /* 0x000000ff001d7202 */ /* 0x000fd20000000f00 */
[----:B------:R-:W0:Y:S08]  /*0260*/  @!P1 LDC.64 R6, c[0x0][0x380] ;  /* 0x0000e000ff069b82 */ /* 0x000e300000000a00 */
[----:B------:R-:W1:Y:S01]  /*0270*/  @!P0 LDC.64 R4, c[0x0][0x388] ;  /* 0x0000e200ff048b82 */ /* 0x000e620000000a00 */
[----:B0-----:R-:W-:-:S05]  /*0280*/  @!P1 IMAD.WIDE.U32 R6, R12, 0x4, R6 ;  /* 0x000000040c069825 */ /* 0x001fca00078e0006 */
[----:B------:R-:W2:Y:S01]  /*0290*/  @!P1 LDG.E R29, desc[UR8][R6.64] ;  /* 0x00000008061d9981 */ /* 0x000ea2000c1e1900 */
[----:B-1----:R-:W-:-:S05]  /*02a0*/  @!P0 IMAD.WIDE.U32 R24, R19, 0x4, R4 ;  /* 0x0000000413188825 */ /* 0x002fca00078e0004 */
[----:B------:R-:W3:Y:S01]  /*02b0*/  @!P0 LDG.E R22, desc[UR8][R24.64] ;  /* 0x0000000818168981 */ /* 0x000ee2000c1e1900 */
[----:B------:R-:W-:-:S04]  /*02c0*/  UIADD3 UR4, UPT, UPT, UR4, 0x1, URZ ;  /* 0x0000000104047890 */ /* 0x000fc8000fffe0ff */
[----:B------:R-:W-:Y:S01]  /*02d0*/  UISETP.NE.AND UP0, UPT, UR4, URZ, UPT ;  /* 0x000000ff0400728c */ /* 0x000fe2000bf05270 */
[----:B------:R-:W-:Y:S02]  /*02e0*/  IADD3 R0, PT, PT, R0, 0x10, RZ ;  /* 0x0000001000007810 */ /* 0x000fe40007ffe0ff */
[----:B------:R-:W-:Y:S02]  /*02f0*/  IADD3 R13, PT, PT, R13, 0x10, RZ ;  /* 0x000000100d0d7810 */ /* 0x000fe40007ffe0ff */
[----:B------:R-:W-:Y:S02]  /*0300*/  IADD3 R12, PT, PT, R12, 0x10, RZ ;  /* 0x000000100c0c7810 */ /* 0x000fe40007ffe0ff */
[----:B------:R-:W-:Y:S01]  /*0310*/  LEA R19, R14, R19, 0x4 ;  /* 0x000000130e137211 */ /* 0x000fe200078e20ff */
[----:B--2---:R-:W-:Y:S04]  /*0320*/  STS [R18], R29 ;  /* 0x0000001d12007388 */ /* 0x004fe80000000800 */
[----:B---3--:R-:W-:Y:S01]  /*0330*/  STS [R15], R22 ;  /* 0x000000160f007388 */ /* 0x008fe20000000800 */
[----:B------:R-:W-:Y:S06]  /*0340*/  BAR.SYNC.DEFER_BLOCKING 0x0 ;  /* 0x0000000000007b1d */ /* 0x000fec0000010000 */
[----:B------:R-:W-:Y:S04]  /*0350*/  LDS R28, [R17] ;  /* 0x00000000111c7984 */ /* 0x000fe80000000800 */
[----:B------:R-:W0:Y:S04]  /*0360*/  LDS.128 R8, [R16] ;  /* 0x0000000010087984 */ /* 0x000e280000000c00 */
[----:B------:R-:W1:Y:S04]  /*0370*/  LDS R29, [R17+0x40] ;  /* 0x00004000111d7984 */ /* 0x000e680000000800 */
[----:B------:R-:W2:Y:S04]  /*0380*/  LDS R27, [R17+0x80] ;  /* 0x00008000111b7984 */ /* 0x000ea80000000800 */
[----:B------:R-:W3:Y:S04]  /*0390*/  LDS R26, [R17+0xc0] ;  /* 0x0000c000111a7984 */ /* 0x000ee80000000800 */
[----:B------:R-:W-:Y:S04]  /*03a0*/  LDS R23, [R17+0x100] ;  /* 0x0001000011177984 */ /* 0x000fe80000000800 */
[----:B------:R-:W4:Y:S04]  /*03b0*/  LDS.128 R4, [R16+0x10] ;  /* 0x0000100010047984 */ /* 0x000f280000000c00 */
[----:B------:R-:W5:Y:S04]  /*03c0*/  LDS R20, [R17+0x140] ;  /* 0x0001400011147984 */ /* 0x000f680000000800 */
[----:B------:R-:W5:Y:S04]  /*03d0*/  LDS R25, [R17+0x180] ;  /* 0x0001800011197984 */ /* 0x000f680000000800 */
[----:B------:R-:W5:Y:S04]  /*03e0*/  LDS R22, [R17+0x1c0] ;  /* 0x0001c00011167984 */ /* 0x000f680000000800 */
[----:B------:R-:W-:Y:S01]  /*03f0*/  LDS R24, [R17+0x240] ;  /* 0x0002400011187984 */ /* 0x000fe20000000800 */
[----:B0-----:R-:W-:-:S03]  /*0400*/  FFMA R8, R8, R28, R21 ;  /* 0x0000001c08087223 */ /* 0x001fc60000000015 */
[----:B------:R-:W-:Y:S01]  /*0410*/  LDS R21, [R17+0x200] ;  /* 0x0002000011157984 */ /* 0x000fe20000000800 */
[----:B-1----:R-:W-:-:S04]  /*0420*/  FFMA R8, R29, R9, R8 ;  /* 0x000000091d087223 */ /* 0x002fc80000000008 */
[----:B--2---:R-:W-:-:S04]  /*0430*/  FFMA R27, R27, R10, R8 ;  /* 0x0000000a1b1b7223 */ /* 0x004fc80000000008 */
[----:B---3--:R-:W-:Y:S02]  /*0440*/  FFMA R27, R26, R11, R27 ;  /* 0x0000000b1a1b7223 */ /* 0x008fe4000000001b */
[----:B------:R-:W0:Y:S02]  /*0450*/  LDS.128 R8, [R16+0x20] ;  /* 0x0000200010087984 */ /* 0x000e240000000c00 */
[----:B----4-:R-:W-:-:S04]  /*0460*/  FFMA R23, R4, R23, R27 ;  /* 0x0000001704177223 */ /* 0x010fc8000000001b */
[----:B-----5:R-:W-:Y:S02]  /*0470*/  FFMA R20, R20, R5, R23 ;  /* 0x0000000514147223 */ /* 0x020fe40000000017 */
[----:B------:R-:W1:Y:S02]  /*0480*/  LDS R23, [R17+0x280] ;  /* 0x0002800011177984 */ /* 0x000e640000000800 */
[----:B------:R-:W-:Y:S02]  /*0490*/  FFMA R25, R25, R6, R20 ;  /* 0x0000000619197223 */ /* 0x000fe40000000014 */
[----:B------:R-:W2:Y:S02]  /*04a0*/  LDS R20, [R17+0x2c0] ;  /* 0x0002c00011147984 */ /* 0x000ea40000000800 */
[----:B------:R-:W-:Y:S02]  /*04b0*/  FFMA R27, R22, R7, R25 ;  /* 0x00000007161b7223 */ /* 0x000fe40000000019 */
[----:B------:R-:W-:Y:S04]  /*04c0*/  LDS R25, [R17+0x300] ;  /* 0x0003000011197984 */ /* 0x000fe80000000800 */
[----:B------:R-:W3:Y:S04]  /*04d0*/  LDS.128 R4, [R16+0x30] ;  /* 0x0000300010047984 */ /* 0x000ee80000000c00 */
[----:B------:R-:W4:Y:S01]  /*04e0*/  LDS R22, [R17+0x340] ;  /* 0x0003400011167984 */ /* 0x000f220000000800 */
[----:B0-----:R-:W-:-:S03]  /*04f0*/  FFMA R27, R8, R21, R27 ;  /* 0x00000015081b7223 */ /* 0x001fc6000000001b */
[----:B------:R-:W0:Y:S04]  /*0500*/  LDS R21, [R17+0x380] ;  /* 0x0003800011157984 */ /* 0x000e280000000800 */
[----:B------:R-:W5:Y:S01]  /*0510*/  LDS R8, [R17+0x3c0] ;  /* 0x0003c00011087984 */ /* 0x000f620000000800 */
[----:B------:R-:W-:-:S04]  /*0520*/  FFMA R24, R24, R9, R27 ;  /* 0x0000000918187223 */ /* 0x000fc8000000001b */
[----:B-1----:R-:W-:-:S04]  /*0530*/  FFMA R23, R23, R10, R24 ;  /* 0x0000000a17177223 */ /* 0x002fc80000000018 */
[----:B--2---:R-:W-:-:S04]  /*0540*/  FFMA R11, R20, R11, R23 ;  /* 0x0000000b140b7223 */ /* 0x004fc80000000017 */
[----:B---3--:R-:W-:-:S04]  /*0550*/  FFMA R11, R4, R25, R11 ;  /* 0x00000019040b7223 */ /* 0x008fc8000000000b */
[----:B----4-:R-:W-:-:S04]  /*0560*/  FFMA R22, R22, R5, R11 ;  /* 0x0000000516167223 */ /* 0x010fc8000000000b */
[----:B0-----:R-:W-:-:S04]  /*0570*/  FFMA R21, R21, R6, R22 ;  /* 0x0000000615157223 */ /* 0x001fc80000000016 */
[----:B-----5:R-:W-:Y:S01]  /*0580*/  FFMA R21, R8, R7, R21 ;  /* 0x0000000708157223 */ /* 0x020fe20000000015 */
[----:B------:R-:W-:Y:S06]  /*0590*/  BAR.SYNC.DEFER_BLOCKING 0x0 ;  /* 0x0000000000007b1d */ /* 0x000fec0000010000 */
[----:B------:R-:W-:Y:S05]  /*05a0*/  BRA.U UP0, `(.L_x_1) ;  /* 0xfffffffd00147547 */ /* 0x000fea000b83ffff */
.L_x_0:
[----:B------:R-:W0:Y:S01]  /*05b0*/  LDCU UR4, c[0x0][0x398] ;  /* 0x00007300ff0477ac */ /* 0x000e220008000800 */
[----:B------:R-:W-:-:S04]  /*05c0*/  ISETP.GE.AND P0, PT, R3, UR14, PT ;  /* 0x0000000e03007c0c */ /* 0x000fc8000bf06270 */
[----:B0-----:R-:W-:-:S13]  /*05d0*/  ISETP.GE.OR P0, PT, R2, UR4, P0 ;  /* 0x0000000402007c0c */ /* 0x001fda0008706670 */
[----:B------:R-:W-:Y:S05]  /*05e0*/  @P0 EXIT ;  /* 0x000000000000094d */ /* 0x000fea0003800000 */
[----:B------:R-:W0:Y:S01]  /*05f0*/  LDC.64 R4, c[0x0][0x390] ;  /* 0x0000e400ff047b82 */ /* 0x000e220000000a00 */
[----:B------:R-:W-:-:S04]  /*0600*/  IMAD R3, R2, UR14, R3 ;  /* 0x0000000e02037c24 */ /* 0x000fc8000f8e0203 */
[----:B0-----:R-:W-:-:S05]  /*0610*/  IMAD.WIDE R2, R3, 0x4, R4 ;  /* 0x0000000403027825 */ /* 0x001fca00078e0204 */
[----:B------:R-:W-:Y:S01]  /*0620*/  STG.E desc[UR8][R2.64], R21 ;  /* 0x0000001502007986 */ /* 0x000fe2000c101908 */
[----:B------:R-:W-:Y:S05]  /*0630*/  EXIT ;  /* 0x000000000000794d */ /* 0x000fea0003800000 */
.L_x_2:
[----:B------:R-:W-:-:S00]  /*0640*/  BRA `(.L_x_2) ;  /* 0xfffffffc00fc7947 */ /* 0x000fc0000383ffff */
[----:B------:R-:W-:-:S00]  /*0650*/  NOP ;  /* 0x0000000000007918 */ /* 0x000fc00000000000 */
        /* <DEDUP_REMOVED lines=10> */
.L_x_3:


//--------------------- .nv.shared._Z19matrixMultiplyTiledPKfS0_Pfiii --------------------------
	.section	.nv.shared._Z19matrixMultiplyTiledPKfS0_Pfiii,"aw",@nobits
	.sectionflags	@""
	.align	4
.nv.shared._Z19matrixMultiplyTiledPKfS0_Pfiii:
	.zero		3072


//--------------------- .nv.shared.reserved.0     --------------------------
	.section	.nv.shared.reserved.0,"aw",@nobits
	.weak		__nv_reservedSMEM_offset_0_alias
	.size		__nv_reservedSMEM_offset_0_alias, 0, 64
	.other		__nv_reservedSMEM_offset_0_alias,@"STO_CUDA_RESERVED_SHARED STV_DEFAULT"
__nv_reservedSMEM_offset_0_alias:
	.zero		0
	.zero		64


//--------------------- .nv.constant0._Z19matrixMultiplyTiledPKfS0_Pfiii --------------------------
	.section	.nv.constant0._Z19matrixMultiplyTiledPKfS0_Pfiii,"a",@progbits
	.sectionflags	@""
	.align	4
.nv.constant0._Z19matrixMultiplyTiledPKfS0_Pfiii:
	.zero		932


//--------------------- SYMBOLS --------------------------

	.type		.nv.reservedSmem.offset0,@object
	.size		.nv.reservedSmem.offset0,0x4
	.type		.nv.reservedSmem.cap,@object
	.size		.nv.reservedSmem.cap,0x4
